	.headerflags	@"EF_CUDA_TEXMODE_UNIFIED EF_CUDA_64BIT_ADDRESS EF_CUDA_ACCELERATORS EF_CUDA_SM90 EF_CUDA_VIRTUAL_SM(EF_CUDA_SM90)"
	.elftype	@"ET_EXEC"


//--------------------- .nv.info                  --------------------------
	.section	.nv.info,"",@"SHT_CUDA_INFO"
	.align	4


	//----- nvinfo : EIATTR_REGCOUNT
	.align		4
        /*0000*/ 	.byte	0x04, 0x2f
        /*0002*/ 	.short	(.L_3 - .L_2)
	.align		4
.L_2:
        /*0004*/ 	.word	index@(triton_poi_fused__native_batch_norm_legit_no_training_leaky_relu_2)
        /*0008*/ 	.word	0x00000010


	//----- nvinfo : EIATTR_MIN_STACK_SIZE
	.align		4
.L_3:
        /*000c*/ 	.byte	0x04, 0x12
        /*000e*/ 	.short	(.L_5 - .L_4)
	.align		4
.L_4:
        /*0010*/ 	.word	index@(triton_poi_fused__native_batch_norm_legit_no_training_leaky_relu_2)
        /*0014*/ 	.word	0x00000000


	//----- nvinfo : EIATTR_FRAME_SIZE
	.align		4
.L_5:
        /*0018*/ 	.byte	0x04, 0x11
        /*001a*/ 	.short	(.L_7 - .L_6)
	.align		4
.L_6:
        /*001c*/ 	.word	index@(triton_poi_fused__native_batch_norm_legit_no_training_leaky_relu_2)
        /*0020*/ 	.word	0x00000000


	//----- nvinfo : EIATTR_MIN_STACK_SIZE
	.align		4
.L_7:
        /*0024*/ 	.byte	0x04, 0x12
        /*0026*/ 	.short	(.L_9 - .L_8)
	.align		4
.L_8:
        /*0028*/ 	.word	index@(triton_poi_fused__native_batch_norm_legit_no_training_leaky_relu_2)
        /*002c*/ 	.word	0x00000000
.L_9:


//--------------------- .nv.info.triton_poi_fused__native_batch_norm_legit_no_training_leaky_relu_2 --------------------------
	.section	.nv.info.triton_poi_fused__native_batch_norm_legit_no_training_leaky_relu_2,"",@"SHT_CUDA_INFO"
	.sectionflags	@""
	.align	4


	//----- nvinfo : EIATTR_CUDA_API_VERSION
	.align		4
        /*0000*/ 	.byte	0x04, 0x37
        /*0002*/ 	.short	(.L_11 - .L_10)
.L_10:
        /*0004*/ 	.word	0x0000007c


	//----- nvinfo : EIATTR_KPARAM_INFO
	.align		4
.L_11:
        /*0008*/ 	.byte	0x04, 0x17
        /*000a*/ 	.short	(.L_13 - .L_12)
.L_12:
        /*000c*/ 	.word	0x00000000
        /*0010*/ 	.short	0x0006
        /*0012*/ 	.short	0x0030
        /*0014*/ 	.byte	0x00, 0xf0, 0x11, 0x00


	//----- nvinfo : EIATTR_KPARAM_INFO
	.align		4
.L_13:
        /*0018*/ 	.byte	0x04, 0x17
        /*001a*/ 	.short	(.L_15 - .L_14)
.L_14:
        /*001c*/ 	.word	0x00000000
        /*0020*/ 	.short	0x0005
        /*0022*/ 	.short	0x0028
        /*0024*/ 	.byte	0x00, 0xf4, 0x21, 0x00


	//----- nvinfo : EIATTR_KPARAM_INFO
	.align		4
.L_15:
        /*0028*/ 	.byte	0x04, 0x17
        /*002a*/ 	.short	(.L_17 - .L_16)
.L_16:
        /*002c*/ 	.word	0x00000000
        /*0030*/ 	.short	0x0004
        /*0032*/ 	.short	0x0020
        /*0034*/ 	.byte	0x00, 0xf4, 0x21, 0x00


	//----- nvinfo : EIATTR_KPARAM_INFO
	.align		4
.L_17:
        /*0038*/ 	.byte	0x04, 0x17
        /*003a*/ 	.short	(.L_19 - .L_18)
.L_18:
        /*003c*/ 	.word	0x00000000
        /*0040*/ 	.short	0x0003
        /*0042*/ 	.short	0x0018
        /*0044*/ 	.byte	0x00, 0xf4, 0x21, 0x00


	//----- nvinfo : EIATTR_KPARAM_INFO
	.align		4
.L_19:
        /*0048*/ 	.byte	0x04, 0x17
        /*004a*/ 	.short	(.L_21 - .L_20)
.L_20:
        /*004c*/ 	.word	0x00000000
        /*0050*/ 	.short	0x0002
        /*0052*/ 	.short	0x0010
        /*0054*/ 	.byte	0x00, 0xf4, 0x21, 0x00


	//----- nvinfo : EIATTR_KPARAM_INFO
	.align		4
.L_21:
        /*0058*/ 	.byte	0x04, 0x17
        /*005a*/ 	.short	(.L_23 - .L_22)
.L_22:
        /*005c*/ 	.word	0x00000000
        /*0060*/ 	.short	0x0001
        /*0062*/ 	.short	0x0008
        /*0064*/ 	.byte	0x00, 0xf4, 0x21, 0x00


	//----- nvinfo : EIATTR_KPARAM_INFO
	.align		4
.L_23:
        /*0068*/ 	.byte	0x04, 0x17
        /*006a*/ 	.short	(.L_25 - .L_24)
.L_24:
        /*006c*/ 	.word	0x00000000
        /*0070*/ 	.short	0x0000
        /*0072*/ 	.short	0x0000
        /*0074*/ 	.byte	0x00, 0xf4, 0x21, 0x00


	//----- nvinfo : EIATTR_SPARSE_MMA_MASK
	.align		4
.L_25:
        /*0078*/ 	.byte	0x03, 0x50
        /*007a*/ 	.short	0x0000


	//----- nvinfo : EIATTR_MAXREG_COUNT
	.align		4
        /*007c*/ 	.byte	0x03, 0x1b
        /*007e*/ 	.short	0x00ff


	//----- nvinfo : EIATTR_EXIT_INSTR_OFFSETS
	.align		4
        /*0080*/ 	.byte	0x04, 0x1c
        /*0082*/ 	.short	(.L_27 - .L_26)


	//   ....[0]....
.L_26:
        /*0084*/ 	.word	0x000002d0


	//----- nvinfo : EIATTR_REQNTID
	.align		4
.L_27:
        /*0088*/ 	.byte	0x04, 0x10
        /*008a*/ 	.short	(.L_29 - .L_28)
.L_28:
        /*008c*/ 	.word	0x00000080
        /*0090*/ 	.word	0x00000001
        /*0094*/ 	.word	0x00000001


	//----- nvinfo : EIATTR_CBANK_PARAM_SIZE
	.align		4
.L_29:
        /*0098*/ 	.byte	0x03, 0x19
        /*009a*/ 	.short	0x0034


	//----- nvinfo : EIATTR_PARAM_CBANK
	.align		4
        /*009c*/ 	.byte	0x04, 0x0a
        /*009e*/ 	.short	(.L_31 - .L_30)
	.align		4
.L_30:
        /*00a0*/ 	.word	index@(.nv.constant0.triton_poi_fused__native_batch_norm_legit_no_training_leaky_relu_2)
        /*00a4*/ 	.short	0x0210
        /*00a6*/ 	.short	0x0034


	//----- nvinfo : EIATTR_SW_WAR
	.align		4
.L_31:
        /*00a8*/ 	.byte	0x04, 0x36
        /*00aa*/ 	.short	(.L_33 - .L_32)
.L_32:
        /*00ac*/ 	.word	0x00000008
.L_33:


//--------------------- .nv.callgraph             --------------------------
	.section	.nv.callgraph,"",@"SHT_CUDA_CALLGRAPH"
	.align	4
	.sectionentsize	8
	.align		4
        /*0000*/ 	.word	0x00000000
	.align		4
        /*0004*/ 	.word	0xffffffff
	.align		4
        /*0008*/ 	.word	0x00000000
	.align		4
        /*000c*/ 	.word	0xfffffffe
	.align		4
        /*0010*/ 	.word	0x00000000
	.align		4
        /*0014*/ 	.word	0xfffffffd
	.align		4
        /*0018*/ 	.word	0x00000000
	.align		4
        /*001c*/ 	.word	0xfffffffc


//--------------------- .nv.constant4             --------------------------
	.section	.nv.constant4,"a",@progbits
	.align	8
	.align		8
.nv.constant4:
        /*0000*/ 	.dword	_$_str
	.align		8
        /*0008*/ 	.dword	_$_str_$_2


//--------------------- .text.triton_poi_fused__native_batch_norm_legit_no_training_leaky_relu_2 --------------------------
	.section	.text.triton_poi_fused__native_batch_norm_legit_no_training_leaky_relu_2,"ax",@progbits
	.align	128
        .global         triton_poi_fused__native_batch_norm_legit_no_training_leaky_relu_2
        .type           triton_poi_fused__native_batch_norm_legit_no_training_leaky_relu_2,@function
        .size           triton_poi_fused__native_batch_norm_legit_no_training_leaky_relu_2,(.L_x_1 - triton_poi_fused__native_batch_norm_legit_no_training_leaky_relu_2)
        .other          triton_poi_fused__native_batch_norm_legit_no_training_leaky_relu_2,@"STO_CUDA_ENTRY STV_DEFAULT"
triton_poi_fused__native_batch_norm_legit_no_training_leaky_relu_2:
.text.triton_poi_fused__native_batch_norm_legit_no_training_leaky_relu_2:
[----:B------:R-:W-:Y:S01]  /*0000*/  LDC R1, c[0x0][0x28] ;  /* 0x00000a00ff017b82 */ /* 0x000fe20000000800 */
[----:B------:R-:W1:Y:S07]  /*0010*/  S2R R0, SR_TID.X ;  /* 0x0000000000007919 */ /* 0x000e6e0000002100 */
[----:B------:R-:W2:Y:S01]  /*0020*/  LDC.64 R6, c[0x0][0x228] ;  /* 0x00008a00ff067b82 */ /* 0x000ea20000000a00 */
[----:B------:R-:W-:Y:S01]  /*0030*/  ULDC.64 UR4, c[0x0][0x208] ;  /* 0x0000820000047ab9 */ /* 0x000fe20000000a00 */
[----:B------:R-:W3:Y:S06]  /*0040*/  S2R R3, SR_CTAID.X ;  /* 0x0000000000037919 */ /* 0x000eec0000002500 */
[----:B------:R-:W4:Y:S08]  /*0050*/  LDC.64 R4, c[0x0][0x220] ;  /* 0x00008800ff047b82 */ /* 0x000f300000000a00 */
[----:B------:R-:W5:Y:S08]  /*0060*/  LDC.64 R8, c[0x0][0x230] ;  /* 0x00008c00ff087b82 */ /* 0x000f700000000a00 */
[----:B------:R-:W5:Y:S01]  /*0070*/  LDC.64 R10, c[0x0][0x238] ;  /* 0x00008e00ff0a7b82 */ /* 0x000f620000000a00 */
[----:B-1----:R-:W-:-:S02]  /*0080*/  LOP3.LUT R0, R0, 0x7f, RZ, 0xc0, !PT ;  /* 0x0000007f00007812 */ /* 0x002fc400078ec0ff */
[----:B---3--:R-:W-:Y:S02]  /*0090*/  SHF.R.S32.HI R2, RZ, 0x18, R3 ;  /* 0x00000018ff027819 */ /* 0x008fe40000011403 */
[----:B------:R-:W-:Y:S02]  /*00a0*/  LEA R0, R3, R0, 0x7 ;  /* 0x0000000003007211 */ /* 0x000fe400078e38ff */
[----:B------:R-:W-:-:S04]  /*00b0*/  SGXT R3, R2, 0x1 ;  /* 0x000000010203781a */ /* 0x000fc80000000200 */
[----:B------:R-:W-:-:S04]  /*00c0*/  LEA.HI R3, R3, R0, RZ, 0x3 ;  /* 0x0000000003037211 */ /* 0x000fc800078f18ff */
[----:B------:R-:W-:-:S04]  /*00d0*/  LOP3.LUT R3, R3, 0xfffffff8, RZ, 0xc0, !PT ;  /* 0xfffffff803037812 */ /* 0x000fc800078ec0ff */
[----:B------:R-:W-:Y:S02]  /*00e0*/  IADD3 R13, R0, -R3, RZ ;  /* 0x80000003000d7210 */ /* 0x000fe40007ffe0ff */
[----:B------:R-:W1:Y:S03]  /*00f0*/  LDC.64 R2, c[0x0][0x218] ;  /* 0x00008600ff027b82 */ /* 0x000e660000000a00 */
[----:B--2---:R-:W-:-:S06]  /*0100*/  IMAD.WIDE R6, R13, 0x4, R6 ;  /* 0x000000040d067825 */ /* 0x004fcc00078e0206 */
[----:B------:R-:W2:Y:S01]  /*0110*/  LDG.E.EL R6, desc[UR4][R6.64] ;  /* 0x0000000406067981 */ /* 0x000ea2000c2e1900 */
[----:B----4-:R-:W-:-:S04]  /*0120*/  IMAD.WIDE R4, R13, 0x4, R4 ;  /* 0x000000040d047825 */ /* 0x010fc800078e0204 */
[C---:B-----5:R-:W-:Y:S02]  /*0130*/  IMAD.WIDE R8, R13.reuse, 0x4, R8 ;  /* 0x000000040d087825 */ /* 0x060fe400078e0208 */
[----:B------:R3:W4:Y:S02]  /*0140*/  LDG.E.EL R5, desc[UR4][R4.64] ;  /* 0x0000000404057981 */ /* 0x000724000c2e1900 */
[----:B0-----:R-:W-:Y:S02]  /*0150*/  IMAD.WIDE R10, R13, 0x4, R10 ;  /* 0x000000040d0a7825 */ /* 0x001fe400078e020a */
[----:B------:R-:W5:Y:S02]  /*0160*/  LDG.E.EL R8, desc[UR4][R8.64] ;  /* 0x0000000408087981 */ /* 0x000f64000c2e1900 */
[----:B-1----:R-:W-:Y:S02]  /*0170*/  IMAD.WIDE R2, R0, 0x4, R2 ;  /* 0x0000000400027825 */ /* 0x002fe400078e0202 */
[----:B------:R-:W5:Y:S04]  /*0180*/  LDG.E.EL R11, desc[UR4][R10.64] ;  /* 0x000000040a0b7981 */ /* 0x000f68000c2e1900 */
[----:B------:R-:W4:Y:S01]  /*0190*/  LDG.E R2, desc[UR4][R2.64] ;  /* 0x0000000402027981 */ /* 0x000f22000c1e1900 */
[----:B---3--:R-:W-:Y:S01]  /*01a0*/  HFMA2.MMA R4, -RZ, RZ, 1.625, 0 ;  /* 0x3e800000ff047435 */ /* 0x008fe200000001ff */
[----:B--2---:R-:W-:-:S04]  /*01b0*/  FADD R6, R6, 9.9999997473787516356e-06 ;  /* 0x3727c5ac06067421 */ /* 0x004fc80000000000 */
[----:B------:R-:W0:Y:S02]  /*01c0*/  MUFU.SQRT R7, R6 ;  /* 0x0000000600077308 */ /* 0x000e240000002000 */
[C---:B0-----:R-:W-:Y:S02]  /*01d0*/  FSETP.GT.AND P0, PT, R7.reuse, 8.50705917302346158658e+37, PT ;  /* 0x7e8000000700780b */ /* 0x041fe40003f04000 */
[----:B------:R-:W-:-:S11]  /*01e0*/  FSETP.GEU.AND P1, PT, R7, 1.175494350822287508e-38, PT ;  /* 0x008000000700780b */ /* 0x000fd60003f2e000 */
[----:B------:R-:W-:-:S04]  /*01f0*/  @P0 FMUL R7, R7, 0.25 ;  /* 0x3e80000007070820 */ /* 0x000fc80000400000 */
[----:B------:R-:W-:-:S06]  /*0200*/  @!P1 FMUL R7, R7, 16777216 ;  /* 0x4b80000007079820 */ /* 0x000fcc0000400000 */
[----:B------:R-:W0:Y:S01]  /*0210*/  MUFU.RCP R7, R7 ;  /* 0x0000000700077308 */ /* 0x000e220000001000 */
[----:B------:R-:W-:Y:S01]  /*0220*/  FSEL R4, R4, 1, P0 ;  /* 0x3f80000004047808 */ /* 0x000fe20000000000 */
[----:B----4-:R-:W-:Y:S02]  /*0230*/  FADD R5, R2, -R5 ;  /* 0x8000000502057221 */ /* 0x010fe40000000000 */
[----:B------:R-:W1:Y:S02]  /*0240*/  LDC.64 R2, c[0x0][0x210] ;  /* 0x00008400ff027b82 */ /* 0x000e640000000a00 */
[----:B------:R-:W-:-:S04]  /*0250*/  @!P1 FMUL R4, R4, 16777216 ;  /* 0x4b80000004049820 */ /* 0x000fc80000400000 */
[----:B0-----:R-:W-:-:S04]  /*0260*/  FMUL R4, R7, R4 ;  /* 0x0000000407047220 */ /* 0x001fc80000400000 */
[----:B------:R-:W-:-:S04]  /*0270*/  FMUL R4, R5, R4 ;  /* 0x0000000405047220 */ /* 0x000fc80000400000 */
[----:B-----5:R-:W-:-:S05]  /*0280*/  FFMA R11, R8, R4, R11 ;  /* 0x00000004080b7223 */ /* 0x020fca000000000b */
[----:B------:R-:W-:Y:S01]  /*0290*/  FSETP.GT.AND P0, PT, R11, RZ, PT ;  /* 0x000000ff0b00720b */ /* 0x000fe20003f04000 */
[----:B-1----:R-:W-:-:S12]  /*02a0*/  IMAD.WIDE R2, R0, 0x4, R2 ;  /* 0x0000000400027825 */ /* 0x002fd800078e0202 */
[----:B------:R-:W-:-:S05]  /*02b0*/  @!P0 FMUL R11, R11, 0.10000000149011611938 ;  /* 0x3dcccccd0b0b8820 */ /* 0x000fca0000400000 */
[----:B------:R-:W-:Y:S01]  /*02c0*/  STG.E desc[UR4][R2.64], R11 ;  /* 0x0000000b02007986 */ /* 0x000fe2000c101904 */
[----:B------:R-:W-:Y:S05]  /*02d0*/  EXIT ;  /* 0x000000000000794d */ /* 0x000fea0003800000 */
.L_x_0:
[----:B------:R-:W-:-:S00]  /*02e0*/  BRA `(.L_x_0) ;  /* 0xfffffffc00fc7947 */ /* 0x000fc0000383ffff */
[----:B------:R-:W-:-:S00]  /*02f0*/  NOP ;  /* 0x0000000000007918 */ /* 0x000fc00000000000 */
        /* <DEDUP_REMOVED lines=8> */
.L_x_1:


//--------------------- .nv.global.init           --------------------------
	.section	.nv.global.init,"aw",@progbits
.nv.global.init:
	.type		_$_str,@object
	.size		_$_str,(_$_str_$_2 - _$_str)
_$_str:
        /*0000*/ 	.byte	0x5f, 0x5f, 0x43, 0x55, 0x44, 0x41, 0x5f, 0x46, 0x54, 0x5a, 0x00
	.type		_$_str_$_2,@object
	.size		_$_str_$_2,(.L_1 - _$_str_$_2)
_$_str_$_2:
        /*000b*/ 	.byte	0x5f, 0x5f, 0x43, 0x55, 0x44, 0x41, 0x5f, 0x50, 0x52, 0x45, 0x43, 0x5f, 0x53, 0x51, 0x52, 0x54
        /*001b*/ 	.byte	0x00
.L_1:


//--------------------- .nv.constant0.triton_poi_fused__native_batch_norm_legit_no_training_leaky_relu_2 --------------------------
	.section	.nv.constant0.triton_poi_fused__native_batch_norm_legit_no_training_leaky_relu_2,"a",@progbits
	.sectionflags	@""
	.align	4
.nv.constant0.triton_poi_fused__native_batch_norm_legit_no_training_leaky_relu_2:
	.zero		580
